//
// Generated by NVIDIA NVVM Compiler
//
// Compiler Build ID: CL-36424714
// Cuda compilation tools, release 13.0, V13.0.88
// Based on NVVM 20.0.0
//

.version 9.0
.target sm_100
.address_size 64

	// .globl	_Z10matrixMultPfS_S_iii

.visible .entry _Z10matrixMultPfS_S_iii(
	.param .u64 .ptr .align 1 _Z10matrixMultPfS_S_iii_param_0,
	.param .u64 .ptr .align 1 _Z10matrixMultPfS_S_iii_param_1,
	.param .u64 .ptr .align 1 _Z10matrixMultPfS_S_iii_param_2,
	.param .u32 _Z10matrixMultPfS_S_iii_param_3,
	.param .u32 _Z10matrixMultPfS_S_iii_param_4,
	.param .u32 _Z10matrixMultPfS_S_iii_param_5
)
{
	.reg .pred 	%p<13>;
	.reg .b32 	%r<43>;
	.reg .b32 	%f<68>;
	.reg .b64 	%rd<53>;

	ld.param.u64 	%rd7, [_Z10matrixMultPfS_S_iii_param_0];
	ld.param.u64 	%rd8, [_Z10matrixMultPfS_S_iii_param_1];
	ld.param.u64 	%rd6, [_Z10matrixMultPfS_S_iii_param_2];
	ld.param.u32 	%r20, [_Z10matrixMultPfS_S_iii_param_3];
	ld.param.u32 	%r18, [_Z10matrixMultPfS_S_iii_param_4];
	ld.param.u32 	%r19, [_Z10matrixMultPfS_S_iii_param_5];
	cvta.to.global.u64 	%rd1, %rd8;
	cvta.to.global.u64 	%rd2, %rd7;
	mov.u32 	%r22, %ctaid.x;
	mov.u32 	%r23, %ntid.x;
	mov.u32 	%r24, %tid.x;
	mad.lo.s32 	%r1, %r22, %r23, %r24;
	mov.u32 	%r25, %ctaid.y;
	mov.u32 	%r26, %ntid.y;
	mov.u32 	%r27, %tid.y;
	mad.lo.s32 	%r28, %r25, %r26, %r27;
	setp.ge.s32 	%p1, %r1, %r19;
	setp.ge.s32 	%p2, %r28, %r20;
	or.pred  	%p3, %p1, %p2;
	@%p3 bra 	$L__BB0_14;
	setp.lt.s32 	%p4, %r18, 1;
	mov.f32 	%f67, 0f00000000;
	@%p4 bra 	$L__BB0_13;
	mul.lo.s32 	%r3, %r18, %r28;
	and.b32  	%r4, %r18, 7;
	setp.lt.u32 	%p5, %r18, 8;
	mov.f32 	%f67, 0f00000000;
	mov.b32 	%r41, 0;
	@%p5 bra 	$L__BB0_5;
	and.b32  	%r41, %r18, 2147483640;
	neg.s32 	%r39, %r41;
	shl.b32 	%r7, %r19, 3;
	mul.wide.u32 	%rd9, %r3, 4;
	add.s64 	%rd10, %rd9, %rd2;
	add.s64 	%rd52, %rd10, 16;
	mov.f32 	%f67, 0f00000000;
	mul.wide.s32 	%rd13, %r19, 4;
	mov.u32 	%r38, %r1;
$L__BB0_4:
	.pragma "nounroll";
	ld.global.f32 	%f17, [%rd52+-16];
	mul.wide.s32 	%rd11, %r38, 4;
	add.s64 	%rd12, %rd1, %rd11;
	ld.global.f32 	%f18, [%rd12];
	fma.rn.f32 	%f19, %f17, %f18, %f67;
	ld.global.f32 	%f20, [%rd52+-12];
	add.s64 	%rd14, %rd12, %rd13;
	ld.global.f32 	%f21, [%rd14];
	fma.rn.f32 	%f22, %f20, %f21, %f19;
	ld.global.f32 	%f23, [%rd52+-8];
	add.s64 	%rd15, %rd14, %rd13;
	ld.global.f32 	%f24, [%rd15];
	fma.rn.f32 	%f25, %f23, %f24, %f22;
	ld.global.f32 	%f26, [%rd52+-4];
	add.s64 	%rd16, %rd15, %rd13;
	ld.global.f32 	%f27, [%rd16];
	fma.rn.f32 	%f28, %f26, %f27, %f25;
	ld.global.f32 	%f29, [%rd52];
	add.s64 	%rd17, %rd16, %rd13;
	ld.global.f32 	%f30, [%rd17];
	fma.rn.f32 	%f31, %f29, %f30, %f28;
	ld.global.f32 	%f32, [%rd52+4];
	add.s64 	%rd18, %rd17, %rd13;
	ld.global.f32 	%f33, [%rd18];
	fma.rn.f32 	%f34, %f32, %f33, %f31;
	ld.global.f32 	%f35, [%rd52+8];
	add.s64 	%rd19, %rd18, %rd13;
	ld.global.f32 	%f36, [%rd19];
	fma.rn.f32 	%f37, %f35, %f36, %f34;
	ld.global.f32 	%f38, [%rd52+12];
	add.s64 	%rd20, %rd19, %rd13;
	ld.global.f32 	%f39, [%rd20];
	fma.rn.f32 	%f67, %f38, %f39, %f37;
	add.s32 	%r39, %r39, 8;
	add.s32 	%r38, %r38, %r7;
	add.s64 	%rd52, %rd52, 32;
	setp.ne.s32 	%p6, %r39, 0;
	@%p6 bra 	$L__BB0_4;
$L__BB0_5:
	setp.eq.s32 	%p7, %r4, 0;
	@%p7 bra 	$L__BB0_13;
	and.b32  	%r13, %r18, 3;
	setp.lt.u32 	%p8, %r4, 4;
	@%p8 bra 	$L__BB0_8;
	add.s32 	%r30, %r41, %r3;
	mul.wide.u32 	%rd21, %r30, 4;
	add.s64 	%rd22, %rd2, %rd21;
	ld.global.f32 	%f41, [%rd22];
	mad.lo.s32 	%r31, %r41, %r19, %r1;
	mul.wide.s32 	%rd23, %r31, 4;
	add.s64 	%rd24, %rd1, %rd23;
	ld.global.f32 	%f42, [%rd24];
	fma.rn.f32 	%f43, %f41, %f42, %f67;
	cvt.u64.u32 	%rd25, %r3;
	cvt.u64.u32 	%rd26, %r41;
	add.s64 	%rd27, %rd26, %rd25;
	shl.b64 	%rd28, %rd27, 2;
	add.s64 	%rd29, %rd2, %rd28;
	ld.global.f32 	%f44, [%rd29+4];
	mul.wide.s32 	%rd30, %r19, 4;
	add.s64 	%rd31, %rd24, %rd30;
	ld.global.f32 	%f45, [%rd31];
	fma.rn.f32 	%f46, %f44, %f45, %f43;
	ld.global.f32 	%f47, [%rd29+8];
	add.s64 	%rd32, %rd31, %rd30;
	ld.global.f32 	%f48, [%rd32];
	fma.rn.f32 	%f49, %f47, %f48, %f46;
	ld.global.f32 	%f50, [%rd29+12];
	add.s64 	%rd33, %rd32, %rd30;
	ld.global.f32 	%f51, [%rd33];
	fma.rn.f32 	%f67, %f50, %f51, %f49;
	add.s32 	%r41, %r41, 4;
$L__BB0_8:
	setp.eq.s32 	%p9, %r13, 0;
	@%p9 bra 	$L__BB0_13;
	setp.eq.s32 	%p10, %r13, 1;
	@%p10 bra 	$L__BB0_11;
	add.s32 	%r32, %r41, %r3;
	mul.wide.u32 	%rd34, %r32, 4;
	add.s64 	%rd35, %rd2, %rd34;
	ld.global.f32 	%f53, [%rd35];
	mad.lo.s32 	%r33, %r41, %r19, %r1;
	mul.wide.s32 	%rd36, %r33, 4;
	add.s64 	%rd37, %rd1, %rd36;
	ld.global.f32 	%f54, [%rd37];
	fma.rn.f32 	%f55, %f53, %f54, %f67;
	cvt.u64.u32 	%rd38, %r3;
	cvt.u64.u32 	%rd39, %r41;
	add.s64 	%rd40, %rd39, %rd38;
	shl.b64 	%rd41, %rd40, 2;
	add.s64 	%rd42, %rd2, %rd41;
	ld.global.f32 	%f56, [%rd42+4];
	mul.wide.s32 	%rd43, %r19, 4;
	add.s64 	%rd44, %rd37, %rd43;
	ld.global.f32 	%f57, [%rd44];
	fma.rn.f32 	%f67, %f56, %f57, %f55;
	add.s32 	%r41, %r41, 2;
$L__BB0_11:
	and.b32  	%r34, %r18, 1;
	setp.eq.b32 	%p11, %r34, 1;
	not.pred 	%p12, %p11;
	@%p12 bra 	$L__BB0_13;
	add.s32 	%r35, %r41, %r3;
	mul.wide.u32 	%rd45, %r35, 4;
	add.s64 	%rd46, %rd2, %rd45;
	ld.global.f32 	%f58, [%rd46];
	mad.lo.s32 	%r36, %r41, %r19, %r1;
	mul.wide.s32 	%rd47, %r36, 4;
	add.s64 	%rd48, %rd1, %rd47;
	ld.global.f32 	%f59, [%rd48];
	fma.rn.f32 	%f67, %f58, %f59, %f67;
$L__BB0_13:
	mad.lo.s32 	%r37, %r19, %r28, %r1;
	cvta.to.global.u64 	%rd49, %rd6;
	mul.wide.s32 	%rd50, %r37, 4;
	add.s64 	%rd51, %rd49, %rd50;
	st.global.f32 	[%rd51], %f67;
$L__BB0_14:
	ret;

}
	// .globl	_Z10blurKernelPhS_ii
.visible .entry _Z10blurKernelPhS_ii(
	.param .u64 .ptr .align 1 _Z10blurKernelPhS_ii_param_0,
	.param .u64 .ptr .align 1 _Z10blurKernelPhS_ii_param_1,
	.param .u32 _Z10blurKernelPhS_ii_param_2,
	.param .u32 _Z10blurKernelPhS_ii_param_3
)
{


	ret;

}
	// .globl	_Z16colorToGrayscalePhS_ii
.visible .entry _Z16colorToGrayscalePhS_ii(
	.param .u64 .ptr .align 1 _Z16colorToGrayscalePhS_ii_param_0,
	.param .u64 .ptr .align 1 _Z16colorToGrayscalePhS_ii_param_1,
	.param .u32 _Z16colorToGrayscalePhS_ii_param_2,
	.param .u32 _Z16colorToGrayscalePhS_ii_param_3
)
{
	.reg .pred 	%p<4>;
	.reg .b16 	%rs<2>;
	.reg .b32 	%r<16>;
	.reg .b32 	%f<5>;
	.reg .b64 	%rd<9>;

	ld.param.u64 	%rd1, [_Z16colorToGrayscalePhS_ii_param_0];
	ld.param.u64 	%rd2, [_Z16colorToGrayscalePhS_ii_param_1];
	ld.param.u32 	%r3, [_Z16colorToGrayscalePhS_ii_param_2];
	ld.param.u32 	%r4, [_Z16colorToGrayscalePhS_ii_param_3];
	mov.u32 	%r6, %ctaid.x;
	mov.u32 	%r7, %ntid.x;
	mov.u32 	%r8, %tid.x;
	mad.lo.s32 	%r1, %r6, %r7, %r8;
	mov.u32 	%r9, %ctaid.y;
	mov.u32 	%r10, %ntid.y;
	mov.u32 	%r11, %tid.y;
	mad.lo.s32 	%r12, %r9, %r10, %r11;
	setp.ge.s32 	%p1, %r1, %r3;
	setp.ge.s32 	%p2, %r12, %r4;
	or.pred  	%p3, %p1, %p2;
	@%p3 bra 	$L__BB2_2;
	cvta.to.global.u64 	%rd3, %rd2;
	cvta.to.global.u64 	%rd4, %rd1;
	mad.lo.s32 	%r13, %r3, %r12, %r1;
	mul.lo.s32 	%r14, %r13, 3;
	cvt.s64.s32 	%rd5, %r14;
	add.s64 	%rd6, %rd3, %rd5;
	ld.global.u8 	%rs1, [%rd6];
	cvt.rn.f32.u16 	%f1, %rs1;
	mul.f32 	%f2, %f1, 0f3F35C28F;
	fma.rn.f32 	%f3, %f1, 0f3E570A3D, %f2;
	fma.rn.f32 	%f4, %f1, 0f3D8F5C29, %f3;
	cvt.rzi.u32.f32 	%r15, %f4;
	cvt.s64.s32 	%rd7, %r13;
	add.s64 	%rd8, %rd4, %rd7;
	st.global.u8 	[%rd8], %r15;
$L__BB2_2:
	ret;

}


// ===== COMPILED SASS (sm_100) =====

	.target	sm_100

	.elftype	@"ET_EXEC"


//--------------------- .note.nv.tkinfo           --------------------------
	.section	.note.nv.tkinfo,"",@"SHT_NOTE"
	.sectionflags	@"SHF_NOTE_NV_TKINFO"
	.tkinfo
        /*0018*/ 	.word	0x00000002
        /*0030*/ 	.string	""
        /*0030*/ 	.string	"ptxas"
        /*0030*/ 	.string	"Cuda compilation tools, release 13.0, V13.0.88"
        /*0030*/ 	.string	"Build cuda_13.0.r13.0/compiler.36424714_0"
        /*0030*/ 	.string	"-arch sm_100 -m 64 "



//--------------------- .note.nv.cuinfo           --------------------------
	.section	.note.nv.cuinfo,"",@"SHT_NOTE"
	.sectionflags	@"SHF_NOTE_NV_CUINFO"
        /*0018*/ 	.short	0x0002
        /*001a*/ 	.short	0x0064
        /*001c*/ 	.short	0x0082
	.zero		2


//--------------------- .nv.info                  --------------------------
	.section	.nv.info,"",@"SHT_CUDA_INFO"
	.align	4


	//----- nvinfo : EIATTR_REGCOUNT
	.align		4
        /*0000*/ 	.byte	0x04, 0x2f
        /*0002*/ 	.short	(.L_1 - .L_0)
	.align		4
.L_0:
        /*0004*/ 	.word	index@(_Z10matrixMultPfS_S_iii)
        /*0008*/ 	.word	0x00000020


	//----- nvinfo : EIATTR_FRAME_SIZE
	.align		4
.L_1:
        /*000c*/ 	.byte	0x04, 0x11
        /*000e*/ 	.short	(.L_3 - .L_2)
	.align		4
.L_2:
        /*0010*/ 	.word	index@(_Z10matrixMultPfS_S_iii)
        /*0014*/ 	.word	0x00000000


	//----- nvinfo : EIATTR_REGCOUNT
	.align		4
.L_3:
        /*0018*/ 	.byte	0x04, 0x2f
        /*001a*/ 	.short	(.L_5 - .L_4)
	.align		4
.L_4:
        /*001c*/ 	.word	index@(_Z10blurKernelPhS_ii)
        /*0020*/ 	.word	0x00000004


	//----- nvinfo : EIATTR_FRAME_SIZE
	.align		4
.L_5:
        /*0024*/ 	.byte	0x04, 0x11
        /*0026*/ 	.short	(.L_7 - .L_6)
	.align		4
.L_6:
        /*0028*/ 	.word	index@(_Z10blurKernelPhS_ii)
        /*002c*/ 	.word	0x00000000


	//----- nvinfo : EIATTR_REGCOUNT
	.align		4
.L_7:
        /*0030*/ 	.byte	0x04, 0x2f
        /*0032*/ 	.short	(.L_9 - .L_8)
	.align		4
.L_8:
        /*0034*/ 	.word	index@(_Z16colorToGrayscalePhS_ii)
        /*0038*/ 	.word	0x0000000a


	//----- nvinfo : EIATTR_FRAME_SIZE
	.align		4
.L_9:
        /*003c*/ 	.byte	0x04, 0x11
        /*003e*/ 	.short	(.L_11 - .L_10)
	.align		4
.L_10:
        /*0040*/ 	.word	index@(_Z16colorToGrayscalePhS_ii)
        /*0044*/ 	.word	0x00000000


	//----- nvinfo : EIATTR_MIN_STACK_SIZE
	.align		4
.L_11:
        /*0048*/ 	.byte	0x04, 0x12
        /*004a*/ 	.short	(.L_13 - .L_12)
	.align		4
.L_12:
        /*004c*/ 	.word	index@(_Z16colorToGrayscalePhS_ii)
        /*0050*/ 	.word	0x00000000


	//----- nvinfo : EIATTR_MIN_STACK_SIZE
	.align		4
.L_13:
        /*0054*/ 	.byte	0x04, 0x12
        /*0056*/ 	.short	(.L_15 - .L_14)
	.align		4
.L_14:
        /*0058*/ 	.word	index@(_Z10blurKernelPhS_ii)
        /*005c*/ 	.word	0x00000000


	//----- nvinfo : EIATTR_MIN_STACK_SIZE
	.align		4
.L_15:
        /*0060*/ 	.byte	0x04, 0x12
        /*0062*/ 	.short	(.L_17 - .L_16)
	.align		4
.L_16:
        /*0064*/ 	.word	index@(_Z10matrixMultPfS_S_iii)
        /*0068*/ 	.word	0x00000000
.L_17:


//--------------------- .nv.compat                --------------------------
	.section	.nv.compat,"",@"SHT_CUDA_COMPAT_INFO"
	.align	4
        /*0000*/ 	.byte	0x02, 0x09, 0x00, 0x00, 0x02, 0x02, 0x01, 0x00, 0x02, 0x05, 0x05, 0x00, 0x03, 0x07, 0x01, 0x01
        /*0010*/ 	.byte	0x02, 0x03, 0x00, 0x00, 0x02, 0x06, 0x01, 0x00, 0x04, 0x0b, 0x08, 0x00, 0x09, 0x00, 0x00, 0x00
        /*0020*/ 	.byte	0x00, 0x00, 0x00, 0x00


//--------------------- .nv.info._Z16colorToGrayscalePhS_ii --------------------------
	.section	.nv.info._Z16colorToGrayscalePhS_ii,"",@"SHT_CUDA_INFO"
	.sectionflags	@""
	.align	4


	//----- nvinfo : EIATTR_CUDA_API_VERSION
	.align		4
        /*0000*/ 	.byte	0x04, 0x37
        /*0002*/ 	.short	(.L_19 - .L_18)
.L_18:
        /*0004*/ 	.word	0x00000082


	//----- nvinfo : EIATTR_KPARAM_INFO
	.align		4
.L_19:
        /*0008*/ 	.byte	0x04, 0x17
        /*000a*/ 	.short	(.L_21 - .L_20)
.L_20:
        /*000c*/ 	.word	0x00000000
        /*0010*/ 	.short	0x0003
        /*0012*/ 	.short	0x0014
        /*0014*/ 	.byte	0x00, 0xf0, 0x11, 0x00


	//----- nvinfo : EIATTR_KPARAM_INFO
	.align		4
.L_21:
        /*0018*/ 	.byte	0x04, 0x17
        /*001a*/ 	.short	(.L_23 - .L_22)
.L_22:
        /*001c*/ 	.word	0x00000000
        /*0020*/ 	.short	0x0002
        /*0022*/ 	.short	0x0010
        /*0024*/ 	.byte	0x00, 0xf0, 0x11, 0x00


	//----- nvinfo : EIATTR_KPARAM_INFO
	.align		4
.L_23:
        /*0028*/ 	.byte	0x04, 0x17
        /*002a*/ 	.short	(.L_25 - .L_24)
.L_24:
        /*002c*/ 	.word	0x00000000
        /*0030*/ 	.short	0x0001
        /*0032*/ 	.short	0x0008
        /*0034*/ 	.byte	0x00, 0xf5, 0x21, 0x00


	//----- nvinfo : EIATTR_KPARAM_INFO
	.align		4
.L_25:
        /*0038*/ 	.byte	0x04, 0x17
        /*003a*/ 	.short	(.L_27 - .L_26)
.L_26:
        /*003c*/ 	.word	0x00000000
        /*0040*/ 	.short	0x0000
        /*0042*/ 	.short	0x0000
        /*0044*/ 	.byte	0x00, 0xf5, 0x21, 0x00


	//----- nvinfo : EIATTR_SPARSE_MMA_MASK
	.align		4
.L_27:
        /*0048*/ 	.byte	0x03, 0x50
        /*004a*/ 	.short	0x0000


	//----- nvinfo : EIATTR_MAXREG_COUNT
	.align		4
        /*004c*/ 	.byte	0x03, 0x1b
        /*004e*/ 	.short	0x00ff


	//----- nvinfo : EIATTR_MERCURY_ISA_VERSION
	.align		4
        /*0050*/ 	.byte	0x03, 0x5f
        /*0052*/ 	.short	0x0101


	//----- nvinfo : EIATTR_VRC_CTA_INIT_COUNT
	.align		4
        /*0054*/ 	.byte	0x02, 0x4a
	.zero		1
	.zero		1


	//----- nvinfo : EIATTR_EXIT_INSTR_OFFSETS
	.align		4
        /*0058*/ 	.byte	0x04, 0x1c
        /*005a*/ 	.short	(.L_29 - .L_28)


	//   ....[0]....
.L_28:
        /*005c*/ 	.word	0x000000c0


	//   ....[1]....
        /*0060*/ 	.word	0x000001c0


	//----- nvinfo : EIATTR_CBANK_PARAM_SIZE
	.align		4
.L_29:
        /*0064*/ 	.byte	0x03, 0x19
        /*0066*/ 	.short	0x0018


	//----- nvinfo : EIATTR_PARAM_CBANK
	.align		4
        /*0068*/ 	.byte	0x04, 0x0a
        /*006a*/ 	.short	(.L_31 - .L_30)
	.align		4
.L_30:
        /*006c*/ 	.word	index@(.nv.constant0._Z16colorToGrayscalePhS_ii)
        /*0070*/ 	.short	0x0380
        /*0072*/ 	.short	0x0018


	//----- nvinfo : EIATTR_SW_WAR
	.align		4
.L_31:
        /*0074*/ 	.byte	0x04, 0x36
        /*0076*/ 	.short	(.L_33 - .L_32)
.L_32:
        /*0078*/ 	.word	0x00000008
.L_33:


//--------------------- .nv.info._Z10blurKernelPhS_ii --------------------------
	.section	.nv.info._Z10blurKernelPhS_ii,"",@"SHT_CUDA_INFO"
	.sectionflags	@""
	.align	4


	//----- nvinfo : EIATTR_CUDA_API_VERSION
	.align		4
        /*0000*/ 	.byte	0x04, 0x37
        /*0002*/ 	.short	(.L_35 - .L_34)
.L_34:
        /*0004*/ 	.word	0x00000082


	//----- nvinfo : EIATTR_KPARAM_INFO
	.align		4
.L_35:
        /*0008*/ 	.byte	0x04, 0x17
        /*000a*/ 	.short	(.L_37 - .L_36)
.L_36:
        /*000c*/ 	.word	0x00000000
        /*0010*/ 	.short	0x0003
        /*0012*/ 	.short	0x0014
        /*0014*/ 	.byte	0x00, 0xf0, 0x11, 0x00


	//----- nvinfo : EIATTR_KPARAM_INFO
	.align		4
.L_37:
        /*0018*/ 	.byte	0x04, 0x17
        /*001a*/ 	.short	(.L_39 - .L_38)
.L_38:
        /*001c*/ 	.word	0x00000000
        /*0020*/ 	.short	0x0002
        /*0022*/ 	.short	0x0010
        /*0024*/ 	.byte	0x00, 0xf0, 0x11, 0x00


	//----- nvinfo : EIATTR_KPARAM_INFO
	.align		4
.L_39:
        /*0028*/ 	.byte	0x04, 0x17
        /*002a*/ 	.short	(.L_41 - .L_40)
.L_40:
        /*002c*/ 	.word	0x00000000
        /*0030*/ 	.short	0x0001
        /*0032*/ 	.short	0x0008
        /*0034*/ 	.byte	0x00, 0xf5, 0x21, 0x00


	//----- nvinfo : EIATTR_KPARAM_INFO
	.align		4
.L_41:
        /*0038*/ 	.byte	0x04, 0x17
        /*003a*/ 	.short	(.L_43 - .L_42)
.L_42:
        /*003c*/ 	.word	0x00000000
        /*0040*/ 	.short	0x0000
        /*0042*/ 	.short	0x0000
        /*0044*/ 	.byte	0x00, 0xf5, 0x21, 0x00


	//----- nvinfo : EIATTR_SPARSE_MMA_MASK
	.align		4
.L_43:
        /*0048*/ 	.byte	0x03, 0x50
        /*004a*/ 	.short	0x0000


	//----- nvinfo : EIATTR_MAXREG_COUNT
	.align		4
        /*004c*/ 	.byte	0x03, 0x1b
        /*004e*/ 	.short	0x00ff


	//----- nvinfo : EIATTR_MERCURY_ISA_VERSION
	.align		4
        /*0050*/ 	.byte	0x03, 0x5f
        /*0052*/ 	.short	0x0101


	//----- nvinfo : EIATTR_VRC_CTA_INIT_COUNT
	.align		4
        /*0054*/ 	.byte	0x02, 0x4a
	.zero		1
	.zero		1


	//----- nvinfo : EIATTR_EXIT_INSTR_OFFSETS
	.align		4
        /*0058*/ 	.byte	0x04, 0x1c
        /*005a*/ 	.short	(.L_45 - .L_44)


	//   ....[0]....
.L_44:
        /*005c*/ 	.word	0x00000010


	//----- nvinfo : EIATTR_CBANK_PARAM_SIZE
	.align		4
.L_45:
        /*0060*/ 	.byte	0x03, 0x19
        /*0062*/ 	.short	0x0018


	//----- nvinfo : EIATTR_PARAM_CBANK
	.align		4
        /*0064*/ 	.byte	0x04, 0x0a
        /*0066*/ 	.short	(.L_47 - .L_46)
	.align		4
.L_46:
        /*0068*/ 	.word	index@(.nv.constant0._Z10blurKernelPhS_ii)
        /*006c*/ 	.short	0x0380
        /*006e*/ 	.short	0x0018


	//----- nvinfo : EIATTR_SW_WAR
	.align		4
.L_47:
        /*0070*/ 	.byte	0x04, 0x36
        /*0072*/ 	.short	(.L_49 - .L_48)
.L_48:
        /*0074*/ 	.word	0x00000008
.L_49:


//--------------------- .nv.info._Z10matrixMultPfS_S_iii --------------------------
	.section	.nv.info._Z10matrixMultPfS_S_iii,"",@"SHT_CUDA_INFO"
	.sectionflags	@""
	.align	4


	//----- nvinfo : EIATTR_CUDA_API_VERSION
	.align		4
        /*0000*/ 	.byte	0x04, 0x37
        /*0002*/ 	.short	(.L_51 - .L_50)
.L_50:
        /*0004*/ 	.word	0x00000082


	//----- nvinfo : EIATTR_KPARAM_INFO
	.align		4
.L_51:
        /*0008*/ 	.byte	0x04, 0x17
        /*000a*/ 	.short	(.L_53 - .L_52)
.L_52:
        /*000c*/ 	.word	0x00000000
        /*0010*/ 	.short	0x0005
        /*0012*/ 	.short	0x0020
        /*0014*/ 	.byte	0x00, 0xf0, 0x11, 0x00


	//----- nvinfo : EIATTR_KPARAM_INFO
	.align		4
.L_53:
        /*0018*/ 	.byte	0x04, 0x17
        /*001a*/ 	.short	(.L_55 - .L_54)
.L_54:
        /*001c*/ 	.word	0x00000000
        /*0020*/ 	.short	0x0004
        /*0022*/ 	.short	0x001c
        /*0024*/ 	.byte	0x00, 0xf0, 0x11, 0x00


	//----- nvinfo : EIATTR_KPARAM_INFO
	.align		4
.L_55:
        /*0028*/ 	.byte	0x04, 0x17
        /*002a*/ 	.short	(.L_57 - .L_56)
.L_56:
        /*002c*/ 	.word	0x00000000
        /*0030*/ 	.short	0x0003
        /*0032*/ 	.short	0x0018
        /*0034*/ 	.byte	0x00, 0xf0, 0x11, 0x00


	//----- nvinfo : EIATTR_KPARAM_INFO
	.align		4
.L_57:
        /*0038*/ 	.byte	0x04, 0x17
        /*003a*/ 	.short	(.L_59 - .L_58)
.L_58:
        /*003c*/ 	.word	0x00000000
        /*0040*/ 	.short	0x0002
        /*0042*/ 	.short	0x0010
        /*0044*/ 	.byte	0x00, 0xf5, 0x21, 0x00


	//----- nvinfo : EIATTR_KPARAM_INFO
	.align		4
.L_59:
        /*0048*/ 	.byte	0x04, 0x17
        /*004a*/ 	.short	(.L_61 - .L_60)
.L_60:
        /*004c*/ 	.word	0x00000000
        /*0050*/ 	.short	0x0001
        /*0052*/ 	.short	0x0008
        /*0054*/ 	.byte	0x00, 0xf5, 0x21, 0x00


	//----- nvinfo : EIATTR_KPARAM_INFO
	.align		4
.L_61:
        /*0058*/ 	.byte	0x04, 0x17
        /*005a*/ 	.short	(.L_63 - .L_62)
.L_62:
        /*005c*/ 	.word	0x00000000
        /*0060*/ 	.short	0x0000
        /*0062*/ 	.short	0x0000
        /*0064*/ 	.byte	0x00, 0xf5, 0x21, 0x00


	//----- nvinfo : EIATTR_SPARSE_MMA_MASK
	.align		4
.L_63:
        /*0068*/ 	.byte	0x03, 0x50
        /*006a*/ 	.short	0x0000


	//----- nvinfo : EIATTR_MAXREG_COUNT
	.align		4
        /*006c*/ 	.byte	0x03, 0x1b
        /*006e*/ 	.short	0x00ff


	//----- nvinfo : EIATTR_MERCURY_ISA_VERSION
	.align		4
        /*0070*/ 	.byte	0x03, 0x5f
        /*0072*/ 	.short	0x0101


	//----- nvinfo : EIATTR_VRC_CTA_INIT_COUNT
	.align		4
        /*0074*/ 	.byte	0x02, 0x4a
	.zero		1
	.zero		1


	//----- nvinfo : EIATTR_EXIT_INSTR_OFFSETS
	.align		4
        /*0078*/ 	.byte	0x04, 0x1c
        /*007a*/ 	.short	(.L_65 - .L_64)


	//   ....[0]....
.L_64:
        /*007c*/ 	.word	0x000000d0


	//   ....[1]....
        /*0080*/ 	.word	0x000008f0


	//----- nvinfo : EIATTR_CBANK_PARAM_SIZE
	.align		4
.L_65:
        /*0084*/ 	.byte	0x03, 0x19
        /*0086*/ 	.short	0x0024


	//----- nvinfo : EIATTR_PARAM_CBANK
	.align		4
        /*0088*/ 	.byte	0x04, 0x0a
        /*008a*/ 	.short	(.L_67 - .L_66)
	.align		4
.L_66:
        /*008c*/ 	.word	index@(.nv.constant0._Z10matrixMultPfS_S_iii)
        /*0090*/ 	.short	0x0380
        /*0092*/ 	.short	0x0024


	//----- nvinfo : EIATTR_SW_WAR
	.align		4
.L_67:
        /*0094*/ 	.byte	0x04, 0x36
        /*0096*/ 	.short	(.L_69 - .L_68)
.L_68:
        /*0098*/ 	.word	0x00000008
.L_69:


//--------------------- .nv.callgraph             --------------------------
	.section	.nv.callgraph,"",@"SHT_CUDA_CALLGRAPH"
	.align	4
	.sectionentsize	8
	.align		4
        /*0000*/ 	.word	0x00000000
	.align		4
        /*0004*/ 	.word	0xffffffff
	.align		4
        /*0008*/ 	.word	0x00000000
	.align		4
        /*000c*/ 	.word	0xfffffffe
	.align		4
        /*0010*/ 	.word	0x00000000
	.align		4
        /*0014*/ 	.word	0xfffffffd
	.align		4
        /*0018*/ 	.word	0x00000000
	.align		4
        /*001c*/ 	.word	0xfffffffc


//--------------------- .text._Z16colorToGrayscalePhS_ii --------------------------
	.section	.text._Z16colorToGrayscalePhS_ii,"ax",@progbits
	.align	128
        .global         _Z16colorToGrayscalePhS_ii
        .type           _Z16colorToGrayscalePhS_ii,@function
        .size           _Z16colorToGrayscalePhS_ii,(.L_x_7 - _Z16colorToGrayscalePhS_ii)
        .other          _Z16colorToGrayscalePhS_ii,@"STO_CUDA_ENTRY STV_DEFAULT"
_Z16colorToGrayscalePhS_ii:
.text._Z16colorToGrayscalePhS_ii:
[----:B------:R-:W-:Y:S01]  /*0000*/  LDC R1, c[0x0][0x37c] ;  /* 0x0000df00ff017b82 */ /* 0x000fe20000000800 */
[----:B------:R-:W0:Y:S07]  /*0010*/  S2R R2, SR_TID.Y ;  /* 0x0000000000027919 */ /* 0x000e2e0000002200 */
[----:B------:R-:W1:Y:S01]  /*0020*/  LDC R0, c[0x0][0x360] ;  /* 0x0000d800ff007b82 */ /* 0x000e620000000800 */
[----:B------:R-:W2:Y:S01]  /*0030*/  LDCU.64 UR6, c[0x0][0x390] ;  /* 0x00007200ff0677ac */ /* 0x000ea20008000a00 */
[----:B------:R-:W1:Y:S06]  /*0040*/  S2R R5, SR_TID.X ;  /* 0x0000000000057919 */ /* 0x000e6c0000002100 */
[----:B------:R-:W0:Y:S08]  /*0050*/  S2UR UR5, SR_CTAID.Y ;  /* 0x00000000000579c3 */ /* 0x000e300000002600 */
[----:B------:R-:W0:Y:S08]  /*0060*/  LDC R3, c[0x0][0x364] ;  /* 0x0000d900ff037b82 */ /* 0x000e300000000800 */
[----:B------:R-:W1:Y:S01]  /*0070*/  S2UR UR4, SR_CTAID.X ;  /* 0x00000000000479c3 */ /* 0x000e620000002500 */
[----:B0-----:R-:W-:-:S05]  /*0080*/  IMAD R3, R3, UR5, R2 ;  /* 0x0000000503037c24 */ /* 0x001fca000f8e0202 */
[----:B--2---:R-:W-:Y:S01]  /*0090*/  ISETP.GE.AND P0, PT, R3, UR7, PT ;  /* 0x0000000703007c0c */ /* 0x004fe2000bf06270 */
[----:B-1----:R-:W-:-:S05]  /*00a0*/  IMAD R0, R0, UR4, R5 ;  /* 0x0000000400007c24 */ /* 0x002fca000f8e0205 */
[----:B------:R-:W-:-:S13]  /*00b0*/  ISETP.GE.OR P0, PT, R0, UR6, P0 ;  /* 0x0000000600007c0c */ /* 0x000fda0008706670 */
[----:B------:R-:W-:Y:S05]  /*00c0*/  @P0 EXIT ;  /* 0x000000000000094d */ /* 0x000fea0003800000 */
[----:B------:R-:W0:Y:S01]  /*00d0*/  LDCU.128 UR8, c[0x0][0x380] ;  /* 0x00007000ff0877ac */ /* 0x000e220008000c00 */
[----:B------:R-:W-:Y:S01]  /*00e0*/  IMAD R0, R3, UR6, R0 ;  /* 0x0000000603007c24 */ /* 0x000fe2000f8e0200 */
[----:B------:R-:W1:Y:S03]  /*00f0*/  LDCU.64 UR4, c[0x0][0x358] ;  /* 0x00006b00ff0477ac */ /* 0x000e660008000a00 */
[----:B------:R-:W-:-:S05]  /*0100*/  IMAD R3, R0, 0x3, RZ ;  /* 0x0000000300037824 */ /* 0x000fca00078e02ff */
[----:B0-----:R-:W-:-:S04]  /*0110*/  IADD3 R2, P0, PT, R3, UR10, RZ ;  /* 0x0000000a03027c10 */ /* 0x001fc8000ff1e0ff */
[----:B------:R-:W-:-:S05]  /*0120*/  LEA.HI.X.SX32 R3, R3, UR11, 0x1, P0 ;  /* 0x0000000b03037c11 */ /* 0x000fca00080f0eff */
[----:B-1----:R-:W2:Y:S02]  /*0130*/  LDG.E.U8 R2, desc[UR4][R2.64] ;  /* 0x0000000402027981 */ /* 0x002ea4000c1e1100 */
[----:B--2---:R-:W-:-:S05]  /*0140*/  I2FP.F32.U32 R4, R2 ;  /* 0x0000000200047245 */ /* 0x004fca0000201000 */
[----:B------:R-:W-:-:S04]  /*0150*/  FMUL R5, R4, 0.70999997854232788086 ;  /* 0x3f35c28f04057820 */ /* 0x000fc80000400000 */
[----:B------:R-:W-:-:S04]  /*0160*/  FFMA R5, R4, 0.20999999344348907471, R5 ;  /* 0x3e570a3d04057823 */ /* 0x000fc80000000005 */
[----:B------:R-:W-:Y:S01]  /*0170*/  FFMA R6, R4, 0.070000000298023223877, R5 ;  /* 0x3d8f5c2904067823 */ /* 0x000fe20000000005 */
[----:B------:R-:W-:-:S03]  /*0180*/  IADD3 R4, P0, PT, R0, UR8, RZ ;  /* 0x0000000800047c10 */ /* 0x000fc6000ff1e0ff */
[----:B------:R-:W0:Y:S01]  /*0190*/  F2I.U32.TRUNC.NTZ R7, R6 ;  /* 0x0000000600077305 */ /* 0x000e22000020f000 */
[----:B------:R-:W-:-:S05]  /*01a0*/  LEA.HI.X.SX32 R5, R0, UR9, 0x1, P0 ;  /* 0x0000000900057c11 */ /* 0x000fca00080f0eff */
[----:B0-----:R-:W-:Y:S01]  /*01b0*/  STG.E.U8 desc[UR4][R4.64], R7 ;  /* 0x0000000704007986 */ /* 0x001fe2000c101104 */
[----:B------:R-:W-:Y:S05]  /*01c0*/  EXIT ;  /* 0x000000000000794d */ /* 0x000fea0003800000 */
.L_x_0:
[----:B------:R-:W-:-:S00]  /*01d0*/  BRA `(.L_x_0) ;  /* 0xfffffffc00fc7947 */ /* 0x000fc0000383ffff */
[----:B------:R-:W-:-:S00]  /*01e0*/  NOP ;  /* 0x0000000000007918 */ /* 0x000fc00000000000 */
        /* <DEDUP_REMOVED lines=9> */
.L_x_7:


//--------------------- .text._Z10blurKernelPhS_ii --------------------------
	.section	.text._Z10blurKernelPhS_ii,"ax",@progbits
	.align	128
        .global         _Z10blurKernelPhS_ii
        .type           _Z10blurKernelPhS_ii,@function
        .size           _Z10blurKernelPhS_ii,(.L_x_8 - _Z10blurKernelPhS_ii)
        .other          _Z10blurKernelPhS_ii,@"STO_CUDA_ENTRY STV_DEFAULT"
_Z10blurKernelPhS_ii:
.text._Z10blurKernelPhS_ii:
[----:B------:R-:W-:Y:S01]  /*0000*/  LDC R1, c[0x0][0x37c] ;  /* 0x0000df00ff017b82 */ /* 0x000fe20000000800 */
[----:B------:R-:W-:Y:S05]  /*0010*/  EXIT ;  /* 0x000000000000794d */ /* 0x000fea0003800000 */
.L_x_1:
        /* <DEDUP_REMOVED lines=14> */
.L_x_8:


//--------------------- .text._Z10matrixMultPfS_S_iii --------------------------
	.section	.text._Z10matrixMultPfS_S_iii,"ax",@progbits
	.align	128
        .global         _Z10matrixMultPfS_S_iii
        .type           _Z10matrixMultPfS_S_iii,@function
        .size           _Z10matrixMultPfS_S_iii,(.L_x_9 - _Z10matrixMultPfS_S_iii)
        .other          _Z10matrixMultPfS_S_iii,@"STO_CUDA_ENTRY STV_DEFAULT"
_Z10matrixMultPfS_S_iii:
.text._Z10matrixMultPfS_S_iii:
[----:B------:R-:W-:Y:S01]  /*0000*/  LDC R1, c[0x0][0x37c] ;  /* 0x0000df00ff017b82 */ /* 0x000fe20000000800 */
[----:B------:R-:W0:Y:S07]  /*0010*/  S2R R5, SR_TID.Y ;  /* 0x0000000000057919 */ /* 0x000e2e0000002200 */
[----:B------:R-:W1:Y:S01]  /*0020*/  LDC R16, c[0x0][0x360] ;  /* 0x0000d800ff107b82 */ /* 0x000e620000000800 */
[----:B------:R-:W2:Y:S01]  /*0030*/  LDCU UR6, c[0x0][0x398] ;  /* 0x00007300ff0677ac */ /* 0x000ea20008000800 */
[----:B------:R-:W1:Y:S06]  /*0040*/  S2R R3, SR_TID.X ;  /* 0x0000000000037919 */ /* 0x000e6c0000002100 */
[----:B------:R-:W0:Y:S08]  /*0050*/  S2UR UR5, SR_CTAID.Y ;  /* 0x00000000000579c3 */ /* 0x000e300000002600 */
[----:B------:R-:W0:Y:S08]  /*0060*/  LDC R0, c[0x0][0x364] ;  /* 0x0000d900ff007b82 */ /* 0x000e300000000800 */
[----:B------:R-:W1:Y:S08]  /*0070*/  S2UR UR4, SR_CTAID.X ;  /* 0x00000000000479c3 */ /* 0x000e700000002500 */
[----:B------:R-:W3:Y:S01]  /*0080*/  LDC R17, c[0x0][0x3a0] ;  /* 0x0000e800ff117b82 */ /* 0x000ee20000000800 */
[----:B0-----:R-:W-:-:S05]  /*0090*/  IMAD R0, R0, UR5, R5 ;  /* 0x0000000500007c24 */ /* 0x001fca000f8e0205 */
[----:B--2---:R-:W-:Y:S01]  /*00a0*/  ISETP.GE.AND P0, PT, R0, UR6, PT ;  /* 0x0000000600007c0c */ /* 0x004fe2000bf06270 */
[----:B-1----:R-:W-:-:S05]  /*00b0*/  IMAD R16, R16, UR4, R3 ;  /* 0x0000000410107c24 */ /* 0x002fca000f8e0203 */
[----:B---3--:R-:W-:-:S13]  /*00c0*/  ISETP.GE.OR P0, PT, R16, R17, P0 ;  /* 0x000000111000720c */ /* 0x008fda0000706670 */
[----:B------:R-:W-:Y:S05]  /*00d0*/  @P0 EXIT ;  /* 0x000000000000094d */ /* 0x000fea0003800000 */
[----:B------:R-:W0:Y:S01]  /*00e0*/  LDC R19, c[0x0][0x39c] ;  /* 0x0000e700ff137b82 */ /* 0x000e220000000800 */
[----:B------:R-:W1:Y:S01]  /*00f0*/  LDCU.64 UR4, c[0x0][0x358] ;  /* 0x00006b00ff0477ac */ /* 0x000e620008000a00 */
[----:B------:R-:W-:Y:S01]  /*0100*/  HFMA2 R24, -RZ, RZ, 0, 0 ;  /* 0x00000000ff187431 */ /* 0x000fe200000001ff */
[----:B0-----:R-:W-:-:S13]  /*0110*/  ISETP.GE.AND P0, PT, R19, 0x1, PT ;  /* 0x000000011300780c */ /* 0x001fda0003f06270 */
[----:B-1----:R-:W-:Y:S05]  /*0120*/  @!P0 BRA `(.L_x_2) ;  /* 0x0000000400e08947 */ /* 0x002fea0003800000 */
[C---:B------:R-:W-:Y:S01]  /*0130*/  ISETP.GE.U32.AND P1, PT, R19.reuse, 0x8, PT ;  /* 0x000000081300780c */ /* 0x040fe20003f26070 */
[----:B------:R-:W-:Y:S01]  /*0140*/  IMAD R20, R0, R19, RZ ;  /* 0x0000001300147224 */ /* 0x000fe200078e02ff */
[----:B------:R-:W-:Y:S02]  /*0150*/  LOP3.LUT R27, R19, 0x7, RZ, 0xc0, !PT ;  /* 0x00000007131b7812 */ /* 0x000fe400078ec0ff */
[----:B------:R-:W-:Y:S02]  /*0160*/  MOV R24, RZ ;  /* 0x000000ff00187202 */ /* 0x000fe40000000f00 */
[----:B------:R-:W-:Y:S02]  /*0170*/  ISETP.NE.AND P0, PT, R27, RZ, PT ;  /* 0x000000ff1b00720c */ /* 0x000fe40003f05270 */
[----:B------:R-:W-:-:S05]  /*0180*/  MOV R21, RZ ;  /* 0x000000ff00157202 */ /* 0x000fca0000000f00 */
[----:B------:R-:W-:Y:S06]  /*0190*/  @!P1 BRA `(.L_x_3) ;  /* 0x0000000000c49947 */ /* 0x000fec0003800000 */
[----:B------:R-:W0:Y:S01]  /*01a0*/  LDC.64 R2, c[0x0][0x380] ;  /* 0x0000e000ff027b82 */ /* 0x000e220000000a00 */
[----:B------:R-:W-:Y:S02]  /*01b0*/  LOP3.LUT R21, R19, 0x7ffffff8, RZ, 0xc0, !PT ;  /* 0x7ffffff813157812 */ /* 0x000fe400078ec0ff */
[----:B------:R-:W-:Y:S02]  /*01c0*/  MOV R24, RZ ;  /* 0x000000ff00187202 */ /* 0x000fe40000000f00 */
[----:B------:R-:W-:Y:S02]  /*01d0*/  MOV R18, R16 ;  /* 0x0000001000127202 */ /* 0x000fe40000000f00 */
[----:B------:R-:W-:Y:S01]  /*01e0*/  IADD3 R22, PT, PT, -R21, RZ, RZ ;  /* 0x000000ff15167210 */ /* 0x000fe20007ffe1ff */
[----:B0-----:R-:W-:-:S03]  /*01f0*/  IMAD.WIDE.U32 R2, R20, 0x4, R2 ;  /* 0x0000000414027825 */ /* 0x001fc600078e0002 */
[----:B------:R-:W-:-:S04]  /*0200*/  IADD3 R4, P1, PT, R2, 0x10, RZ ;  /* 0x0000001002047810 */ /* 0x000fc80007f3e0ff */
[----:B------:R-:W-:-:S09]  /*0210*/  IADD3.X R5, PT, PT, RZ, R3, RZ, P1, !PT ;  /* 0x00000003ff057210 */ /* 0x000fd20000ffe4ff */
.L_x_4:
[----:B------:R-:W0:Y:S01]  /*0220*/  LDC.64 R14, c[0x0][0x388] ;  /* 0x0000e200ff0e7b82 */ /* 0x000e220000000a00 */
[----:B------:R-:W-:Y:S02]  /*0230*/  MOV R2, R4 ;  /* 0x0000000400027202 */ /* 0x000fe40000000f00 */
[----:B------:R-:W-:-:S05]  /*0240*/  MOV R3, R5 ;  /* 0x0000000500037202 */ /* 0x000fca0000000f00 */
[----:B------:R-:W2:Y:S04]  /*0250*/  LDG.E R25, desc[UR4][R2.64+-0x10] ;  /* 0xfffff00402197981 */ /* 0x000ea8000c1e1900 */
[----:B------:R-:W3:Y:S04]  /*0260*/  LDG.E R23, desc[UR4][R2.64+-0xc] ;  /* 0xfffff40402177981 */ /* 0x000ee8000c1e1900 */
[----:B------:R-:W4:Y:S04]  /*0270*/  LDG.E R29, desc[UR4][R2.64+-0x8] ;  /* 0xfffff804021d7981 */ /* 0x000f28000c1e1900 */
[----:B------:R-:W5:Y:S01]  /*0280*/  LDG.E R28, desc[UR4][R2.64+-0x4] ;  /* 0xfffffc04021c7981 */ /* 0x000f62000c1e1900 */
[----:B0-----:R-:W-:-:S05]  /*0290*/  IMAD.WIDE R14, R18, 0x4, R14 ;  /* 0x00000004120e7825 */ /* 0x001fca00078e020e */
[----:B------:R0:W2:Y:S01]  /*02a0*/  LDG.E R26, desc[UR4][R14.64] ;  /* 0x000000040e1a7981 */ /* 0x0000a2000c1e1900 */
[----:B------:R-:W-:-:S04]  /*02b0*/  IMAD.WIDE R12, R17, 0x4, R14 ;  /* 0x00000004110c7825 */ /* 0x000fc800078e020e */
[C---:B------:R-:W-:Y:S02]  /*02c0*/  IMAD.WIDE R4, R17.reuse, 0x4, R12 ;  /* 0x0000000411047825 */ /* 0x040fe400078e020c */
[----:B------:R-:W3:Y:S02]  /*02d0*/  LDG.E R12, desc[UR4][R12.64] ;  /* 0x000000040c0c7981 */ /* 0x000ee4000c1e1900 */
[C---:B------:R-:W-:Y:S02]  /*02e0*/  IMAD.WIDE R8, R17.reuse, 0x4, R4 ;  /* 0x0000000411087825 */ /* 0x040fe400078e0204 */
[----:B------:R-:W4:Y:S02]  /*02f0*/  LDG.E R4, desc[UR4][R4.64] ;  /* 0x0000000404047981 */ /* 0x000f24000c1e1900 */
[C---:B------:R-:W-:Y:S02]  /*0300*/  IMAD.WIDE R6, R17.reuse, 0x4, R8 ;  /* 0x0000000411067825 */ /* 0x040fe400078e0208 */
[----:B------:R-:W5:Y:S02]  /*0310*/  LDG.E R8, desc[UR4][R8.64] ;  /* 0x0000000408087981 */ /* 0x000f64000c1e1900 */
[----:B------:R-:W-:-:S02]  /*0320*/  IMAD.WIDE R10, R17, 0x4, R6 ;  /* 0x00000004110a7825 */ /* 0x000fc400078e0206 */
[----:B------:R-:W5:Y:S04]  /*0330*/  LDG.E R5, desc[UR4][R2.64] ;  /* 0x0000000402057981 */ /* 0x000f68000c1e1900 */
[----:B------:R-:W5:Y:S01]  /*0340*/  LDG.E R6, desc[UR4][R6.64] ;  /* 0x0000000406067981 */ /* 0x000f62000c1e1900 */
[----:B0-----:R-:W-:-:S03]  /*0350*/  IMAD.WIDE R14, R17, 0x4, R10 ;  /* 0x00000004110e7825 */ /* 0x001fc600078e020a */
[----:B------:R-:W5:Y:S04]  /*0360*/  LDG.E R10, desc[UR4][R10.64] ;  /* 0x000000040a0a7981 */ /* 0x000f68000c1e1900 */
[----:B------:R-:W5:Y:S04]  /*0370*/  LDG.E R13, desc[UR4][R14.64] ;  /* 0x000000040e0d7981 */ /* 0x000f68000c1e1900 */
[----:B------:R-:W5:Y:S04]  /*0380*/  LDG.E R7, desc[UR4][R2.64+0x4] ;  /* 0x0000040402077981 */ /* 0x000f68000c1e1900 */
[----:B------:R-:W5:Y:S01]  /*0390*/  LDG.E R9, desc[UR4][R2.64+0xc] ;  /* 0x00000c0402097981 */ /* 0x000f62000c1e1900 */
[----:B--2---:R-:W-:Y:S01]  /*03a0*/  FFMA R26, R25, R26, R24 ;  /* 0x0000001a191a7223 */ /* 0x004fe20000000018 */
[----:B------:R-:W-:-:S02]  /*03b0*/  IMAD.WIDE R24, R17, 0x4, R14 ;  /* 0x0000000411187825 */ /* 0x000fc400078e020e */
[----:B------:R-:W2:Y:S04]  /*03c0*/  LDG.E R14, desc[UR4][R2.64+0x8] ;  /* 0x00000804020e7981 */ /* 0x000ea8000c1e1900 */
[----:B------:R-:W2:Y:S01]  /*03d0*/  LDG.E R24, desc[UR4][R24.64] ;  /* 0x0000000418187981 */ /* 0x000ea2000c1e1900 */
[----:B---3--:R-:W-:Y:S01]  /*03e0*/  FFMA R12, R23, R12, R26 ;  /* 0x0000000c170c7223 */ /* 0x008fe2000000001a */
[----:B------:R-:W-:-:S03]  /*03f0*/  IADD3 R22, PT, PT, R22, 0x8, RZ ;  /* 0x0000000816167810 */ /* 0x000fc60007ffe0ff */
[----:B----4-:R-:W-:Y:S01]  /*0400*/  FFMA R29, R29, R4, R12 ;  /* 0x000000041d1d7223 */ /* 0x010fe2000000000c */
[----:B------:R-:W-:-:S03]  /*0410*/  ISETP.NE.AND P1, PT, R22, RZ, PT ;  /* 0x000000ff1600720c */ /* 0x000fc60003f25270 */
[----:B-----5:R-:W-:Y:S01]  /*0420*/  FFMA R8, R28, R8, R29 ;  /* 0x000000081c087223 */ /* 0x020fe2000000001d */
[----:B------:R-:W-:-:S03]  /*0430*/  IADD3 R4, P2, PT, R2, 0x20, RZ ;  /* 0x0000002002047810 */ /* 0x000fc60007f5e0ff */
[----:B------:R-:W-:Y:S01]  /*0440*/  FFMA R6, R5, R6, R8 ;  /* 0x0000000605067223 */ /* 0x000fe20000000008 */
[----:B------:R-:W-:Y:S02]  /*0450*/  IADD3.X R5, PT, PT, RZ, R3, RZ, P2, !PT ;  /* 0x00000003ff057210 */ /* 0x000fe400017fe4ff */
[----:B------:R-:W-:Y:S01]  /*0460*/  LEA R18, R17, R18, 0x3 ;  /* 0x0000001211127211 */ /* 0x000fe200078e18ff */
[----:B------:R-:W-:-:S04]  /*0470*/  FFMA R7, R7, R10, R6 ;  /* 0x0000000a07077223 */ /* 0x000fc80000000006 */
[----:B--2---:R-:W-:-:S04]  /*0480*/  FFMA R14, R14, R13, R7 ;  /* 0x0000000d0e0e7223 */ /* 0x004fc80000000007 */
[----:B------:R-:W-:Y:S01]  /*0490*/  FFMA R24, R9, R24, R14 ;  /* 0x0000001809187223 */ /* 0x000fe2000000000e */
[----:B------:R-:W-:Y:S06]  /*04a0*/  @P1 BRA `(.L_x_4) ;  /* 0xfffffffc005c1947 */ /* 0x000fec000383ffff */
.L_x_3:
[----:B------:R-:W-:Y:S05]  /*04b0*/  @!P0 BRA `(.L_x_2) ;  /* 0x0000000000fc8947 */ /* 0x000fea0003800000 */
[----:B------:R-:W-:Y:S02]  /*04c0*/  ISETP.GE.U32.AND P1, PT, R27, 0x4, PT ;  /* 0x000000041b00780c */ /* 0x000fe40003f26070 */
[----:B------:R-:W-:-:S04]  /*04d0*/  LOP3.LUT R14, R19, 0x3, RZ, 0xc0, !PT ;  /* 0x00000003130e7812 */ /* 0x000fc800078ec0ff */
[----:B------:R-:W-:-:S07]  /*04e0*/  ISETP.NE.AND P0, PT, R14, RZ, PT ;  /* 0x000000ff0e00720c */ /* 0x000fce0003f05270 */
[----:B------:R-:W-:Y:S06]  /*04f0*/  @!P1 BRA `(.L_x_5) ;  /* 0x00000000006c9947 */ /* 0x000fec0003800000 */
[----:B------:R-:W0:Y:S01]  /*0500*/  LDC.64 R4, c[0x0][0x388] ;  /* 0x0000e200ff047b82 */ /* 0x000e220000000a00 */
[----:B------:R-:W1:Y:S01]  /*0510*/  LDCU.64 UR6, c[0x0][0x380] ;  /* 0x00007000ff0677ac */ /* 0x000e620008000a00 */
[----:B------:R-:W-:Y:S01]  /*0520*/  IMAD R7, R21, R17, R16 ;  /* 0x0000001115077224 */ /* 0x000fe200078e0210 */
[CC--:B------:R-:W-:Y:S02]  /*0530*/  IADD3 R3, PT, PT, R20.reuse, R21.reuse, RZ ;  /* 0x0000001514037210 */ /* 0x0c0fe40007ffe0ff */
[----:B------:R-:W-:-:S03]  /*0540*/  IADD3 R8, P1, PT, R20, R21, RZ ;  /* 0x0000001514087210 */ /* 0x000fc60007f3e0ff */
[----:B------:R-:W2:Y:S01]  /*0550*/  LDC.64 R12, c[0x0][0x380] ;  /* 0x0000e000ff0c7b82 */ /* 0x000ea20000000a00 */
[----:B0-----:R-:W-:-:S04]  /*0560*/  IMAD.WIDE R4, R7, 0x4, R4 ;  /* 0x0000000407047825 */ /* 0x001fc800078e0204 */
[----:B------:R-:W-:Y:S02]  /*0570*/  IMAD.WIDE R6, R17, 0x4, R4 ;  /* 0x0000000411067825 */ /* 0x000fe400078e0204 */
[----:B------:R-:W3:Y:S02]  /*0580*/  LDG.E R4, desc[UR4][R4.64] ;  /* 0x0000000404047981 */ /* 0x000ee4000c1e1900 */
[----:B--2---:R-:W-:Y:S01]  /*0590*/  IMAD.WIDE.U32 R12, R3, 0x4, R12 ;  /* 0x00000004030c7825 */ /* 0x004fe200078e000c */
[----:B------:R-:W-:Y:S02]  /*05a0*/  IADD3.X R3, PT, PT, RZ, RZ, RZ, P1, !PT ;  /* 0x000000ffff037210 */ /* 0x000fe40000ffe4ff */
[----:B-1----:R-:W-:-:S03]  /*05b0*/  LEA R2, P1, R8, UR6, 0x2 ;  /* 0x0000000608027c11 */ /* 0x002fc6000f8210ff */
[----:B------:R-:W3:Y:S01]  /*05c0*/  LDG.E R13, desc[UR4][R12.64] ;  /* 0x000000040c0d7981 */ /* 0x000ee2000c1e1900 */
[----:B------:R-:W-:Y:S01]  /*05d0*/  LEA.HI.X R3, R8, UR7, R3, 0x2, P1 ;  /* 0x0000000708037c11 */ /* 0x000fe200088f1403 */
[C---:B------:R-:W-:Y:S02]  /*05e0*/  IMAD.WIDE R8, R17.reuse, 0x4, R6 ;  /* 0x0000000411087825 */ /* 0x040fe400078e0206 */
[----:B------:R-:W2:Y:S04]  /*05f0*/  LDG.E R6, desc[UR4][R6.64] ;  /* 0x0000000406067981 */ /* 0x000ea8000c1e1900 */
[----:B------:R-:W2:Y:S01]  /*0600*/  LDG.E R15, desc[UR4][R2.64+0x4] ;  /* 0x00000404020f7981 */ /* 0x000ea2000c1e1900 */
[----:B------:R-:W-:-:S03]  /*0610*/  IMAD.WIDE R10, R17, 0x4, R8 ;  /* 0x00000004110a7825 */ /* 0x000fc600078e0208 */
[----:B------:R-:W4:Y:S04]  /*0620*/  LDG.E R22, desc[UR4][R8.64] ;  /* 0x0000000408167981 */ /* 0x000f28000c1e1900 */
[----:B------:R-:W4:Y:S04]  /*0630*/  LDG.E R18, desc[UR4][R2.64+0x8] ;  /* 0x0000080402127981 */ /* 0x000f28000c1e1900 */
[----:B------:R-:W5:Y:S04]  /*0640*/  LDG.E R26, desc[UR4][R2.64+0xc] ;  /* 0x00000c04021a7981 */ /* 0x000f68000c1e1900 */
[----:B------:R-:W5:Y:S01]  /*0650*/  LDG.E R10, desc[UR4][R10.64] ;  /* 0x000000040a0a7981 */ /* 0x000f62000c1e1900 */
[----:B------:R-:W-:Y:S01]  /*0660*/  IADD3 R21, PT, PT, R21, 0x4, RZ ;  /* 0x0000000415157810 */ /* 0x000fe20007ffe0ff */
[----:B---3--:R-:W-:-:S04]  /*0670*/  FFMA R24, R13, R4, R24 ;  /* 0x000000040d187223 */ /* 0x008fc80000000018 */
[----:B--2---:R-:W-:-:S04]  /*0680*/  FFMA R15, R15, R6, R24 ;  /* 0x000000060f0f7223 */ /* 0x004fc80000000018 */
[----:B----4-:R-:W-:-:S04]  /*0690*/  FFMA R15, R18, R22, R15 ;  /* 0x00000016120f7223 */ /* 0x010fc8000000000f */
[----:B-----5:R-:W-:-:S07]  /*06a0*/  FFMA R24, R26, R10, R15 ;  /* 0x0000000a1a187223 */ /* 0x020fce000000000f */
.L_x_5:
[----:B------:R-:W-:Y:S05]  /*06b0*/  @!P0 BRA `(.L_x_2) ;  /* 0x00000000007c8947 */ /* 0x000fea0003800000 */
[----:B------:R-:W-:Y:S01]  /*06c0*/  ISETP.NE.AND P1, PT, R14, 0x1, PT ;  /* 0x000000010e00780c */ /* 0x000fe20003f25270 */
[----:B------:R-:W0:Y:S01]  /*06d0*/  LDC.64 R10, c[0x0][0x380] ;  /* 0x0000e000ff0a7b82 */ /* 0x000e220000000a00 */
[----:B------:R-:W-:-:S04]  /*06e0*/  LOP3.LUT R19, R19, 0x1, RZ, 0xc0, !PT ;  /* 0x0000000113137812 */ /* 0x000fc800078ec0ff */
[----:B------:R-:W-:-:S03]  /*06f0*/  ISETP.NE.U32.AND P0, PT, R19, 0x1, PT ;  /* 0x000000011300780c */ /* 0x000fc60003f05070 */
[----:B------:R-:W1:Y:S04]  /*0700*/  LDC.64 R8, c[0x0][0x388] ;  /* 0x0000e200ff087b82 */ /* 0x000e680000000a00 */
[CC--:B------:R-:W-:Y:S02]  /*0710*/  @P1 IADD3 R13, PT, PT, R20.reuse, R21.reuse, RZ ;  /* 0x00000015140d1210 */ /* 0x0c0fe40007ffe0ff */
[----:B------:R-:W-:Y:S02]  /*0720*/  @P1 IADD3 R12, P2, PT, R20, R21, RZ ;  /* 0x00000015140c1210 */ /* 0x000fe40007f5e0ff */
[----:B------:R-:W2:Y:S02]  /*0730*/  @P1 LDC.64 R2, c[0x0][0x380] ;  /* 0x0000e000ff021b82 */ /* 0x000ea40000000a00 */
[----:B------:R-:W-:-:S06]  /*0740*/  @P1 IADD3.X R14, PT, PT, RZ, RZ, RZ, P2, !PT ;  /* 0x000000ffff0e1210 */ /* 0x000fcc00017fe4ff */
[----:B------:R-:W3:Y:S01]  /*0750*/  LDC.64 R4, c[0x0][0x380] ;  /* 0x0000e000ff047b82 */ /* 0x000ee20000000a00 */
[----:B0-----:R-:W-:-:S04]  /*0760*/  @P1 IMAD.WIDE.U32 R10, R13, 0x4, R10 ;  /* 0x000000040d0a1825 */ /* 0x001fc800078e000a */
[C---:B------:R-:W-:Y:S01]  /*0770*/  @P1 IMAD R13, R21.reuse, R17, R16 ;  /* 0x00000011150d1224 */ /* 0x040fe200078e0210 */
[----:B------:R-:W-:Y:S01]  /*0780*/  @P1 IADD3 R21, PT, PT, R21, 0x2, RZ ;  /* 0x0000000215151810 */ /* 0x000fe20007ffe0ff */
[----:B------:R-:W4:Y:S01]  /*0790*/  @P1 LDG.E R11, desc[UR4][R10.64] ;  /* 0x000000040a0b1981 */ /* 0x000f22000c1e1900 */
[----:B------:R-:W0:Y:S01]  /*07a0*/  LDC.64 R6, c[0x0][0x388] ;  /* 0x0000e200ff067b82 */ /* 0x000e220000000a00 */
[----:B-1----:R-:W-:Y:S01]  /*07b0*/  @P1 IMAD.WIDE R8, R13, 0x4, R8 ;  /* 0x000000040d081825 */ /* 0x002fe200078e0208 */
[----:B------:R-:W-:Y:S02]  /*07c0*/  @!P0 IADD3 R15, PT, PT, R20, R21, RZ ;  /* 0x00000015140f8210 */ /* 0x000fe40007ffe0ff */
[----:B--2---:R-:W-:Y:S01]  /*07d0*/  @P1 LEA R2, P2, R12, R2, 0x2 ;  /* 0x000000020c021211 */ /* 0x004fe200078410ff */
[----:B------:R-:W-:-:S03]  /*07e0*/  @!P0 IMAD R21, R21, R17, R16 ;  /* 0x0000001115158224 */ /* 0x000fc600078e0210 */
[----:B------:R-:W-:Y:S01]  /*07f0*/  @P1 LEA.HI.X R3, R12, R3, R14, 0x2, P2 ;  /* 0x000000030c031211 */ /* 0x000fe200010f140e */
[----:B------:R-:W-:Y:S01]  /*0800*/  @P1 IMAD.WIDE R12, R17, 0x4, R8 ;  /* 0x00000004110c1825 */ /* 0x000fe200078e0208 */
[----:B------:R-:W4:Y:S03]  /*0810*/  @P1 LDG.E R14, desc[UR4][R8.64] ;  /* 0x00000004080e1981 */ /* 0x000f26000c1e1900 */
[----:B---3--:R-:W-:Y:S01]  /*0820*/  @!P0 IMAD.WIDE.U32 R4, R15, 0x4, R4 ;  /* 0x000000040f048825 */ /* 0x008fe200078e0004 */
[----:B------:R-:W2:Y:S04]  /*0830*/  @P1 LDG.E R2, desc[UR4][R2.64+0x4] ;  /* 0x0000040402021981 */ /* 0x000ea8000c1e1900 */
[----:B------:R-:W2:Y:S01]  /*0840*/  @P1 LDG.E R12, desc[UR4][R12.64] ;  /* 0x000000040c0c1981 */ /* 0x000ea2000c1e1900 */
[----:B0-----:R-:W-:-:S03]  /*0850*/  @!P0 IMAD.WIDE R6, R21, 0x4, R6 ;  /* 0x0000000415068825 */ /* 0x001fc600078e0206 */
[----:B------:R-:W3:Y:S04]  /*0860*/  @!P0 LDG.E R5, desc[UR4][R4.64] ;  /* 0x0000000404058981 */ /* 0x000ee8000c1e1900 */
[----:B------:R-:W3:Y:S01]  /*0870*/  @!P0 LDG.E R6, desc[UR4][R6.64] ;  /* 0x0000000406068981 */ /* 0x000ee2000c1e1900 */
[----:B----4-:R-:W-:-:S04]  /*0880*/  @P1 FFMA R11, R11, R14, R24 ;  /* 0x0000000e0b0b1223 */ /* 0x010fc80000000018 */
[----:B--2---:R-:W-:-:S04]  /*0890*/  @P1 FFMA R24, R2, R12, R11 ;  /* 0x0000000c02181223 */ /* 0x004fc8000000000b */
[----:B---3--:R-:W-:-:S07]  /*08a0*/  @!P0 FFMA R24, R5, R6, R24 ;  /* 0x0000000605188223 */ /* 0x008fce0000000018 */
.L_x_2:
[----:B------:R-:W0:Y:S01]  /*08b0*/  LDC.64 R2, c[0x0][0x390] ;  /* 0x0000e400ff027b82 */ /* 0x000e220000000a00 */
[----:B------:R-:W-:-:S04]  /*08c0*/  IMAD R17, R0, R17, R16 ;  /* 0x0000001100117224 */ /* 0x000fc800078e0210 */
[----:B0-----:R-:W-:-:S05]  /*08d0*/  IMAD.WIDE R2, R17, 0x4, R2 ;  /* 0x0000000411027825 */ /* 0x001fca00078e0202 */
[----:B------:R-:W-:Y:S01]  /*08e0*/  STG.E desc[UR4][R2.64], R24 ;  /* 0x0000001802007986 */ /* 0x000fe2000c101904 */
[----:B------:R-:W-:Y:S05]  /*08f0*/  EXIT ;  /* 0x000000000000794d */ /* 0x000fea0003800000 */
.L_x_6:
        /* <DEDUP_REMOVED lines=16> */
.L_x_9:


//--------------------- .nv.shared.reserved.0     --------------------------
	.section	.nv.shared.reserved.0,"aw",@nobits
	.weak		__nv_reservedSMEM_offset_0_alias
	.size		__nv_reservedSMEM_offset_0_alias, 0, 64
	.other		__nv_reservedSMEM_offset_0_alias,@"STO_CUDA_RESERVED_SHARED STV_DEFAULT"
__nv_reservedSMEM_offset_0_alias:
	.zero		0
	.zero		64


//--------------------- .nv.constant0._Z16colorToGrayscalePhS_ii --------------------------
	.section	.nv.constant0._Z16colorToGrayscalePhS_ii,"a",@progbits
	.sectionflags	@""
	.align	4
.nv.constant0._Z16colorToGrayscalePhS_ii:
	.zero		920


//--------------------- .nv.constant0._Z10blurKernelPhS_ii --------------------------
	.section	.nv.constant0._Z10blurKernelPhS_ii,"a",@progbits
	.sectionflags	@""
	.align	4
.nv.constant0._Z10blurKernelPhS_ii:
	.zero		920


//--------------------- .nv.constant0._Z10matrixMultPfS_S_iii --------------------------
	.section	.nv.constant0._Z10matrixMultPfS_S_iii,"a",@progbits
	.sectionflags	@""
	.align	4
.nv.constant0._Z10matrixMultPfS_S_iii:
	.zero		932


//--------------------- SYMBOLS --------------------------

	.type		.nv.reservedSmem.offset0,@object
	.size		.nv.reservedSmem.offset0,0x4
